//
// Generated by NVIDIA NVVM Compiler
//
// Compiler Build ID: CL-36424714
// Cuda compilation tools, release 13.0, V13.0.88
// Based on NVVM 20.0.0
//

.version 9.0
.target sm_100
.address_size 64

	// .globl	step

.visible .entry step(
	.param .u64 .ptr .align 1 step_param_0,
	.param .u64 .ptr .align 1 step_param_1
)
{
	.reg .b32 	%r<54>;
	.reg .b64 	%rd<15>;

	ld.param.u64 	%rd1, [step_param_0];
	ld.param.u64 	%rd2, [step_param_1];
	cvta.to.global.u64 	%rd3, %rd2;
	cvta.to.global.u64 	%rd4, %rd1;
	mov.u32 	%r1, %ctaid.x;
	mov.u32 	%r2, %ntid.x;
	mov.u32 	%r3, %tid.x;
	mad.lo.s32 	%r4, %r1, %r2, %r3;
	add.s32 	%r5, %r4, 1;
	mov.u32 	%r6, %ctaid.y;
	mov.u32 	%r7, %ntid.y;
	mov.u32 	%r8, %tid.y;
	mov.u32 	%r9, %nctaid.y;
	add.s32 	%r10, %r9, 2;
	mul.wide.u32 	%rd5, %r5, %r10;
	mad.lo.s32 	%r11, %r6, %r7, %r8;
	cvt.u64.u32 	%rd6, %r11;
	add.s64 	%rd7, %rd5, %rd6;
	shl.b64 	%rd8, %rd7, 2;
	add.s64 	%rd9, %rd4, %rd8;
	ld.global.u32 	%r12, [%rd9+4];
	ld.global.u32 	%r13, [%rd9];
	mul.wide.u32 	%rd10, %r10, 4;
	xor.b64  	%rd11, %rd10, -4;
	add.s64 	%rd12, %rd9, %rd11;
	ld.global.u32 	%r14, [%rd12+4];
	shf.l.wrap.b32 	%r15, %r13, %r14, 31;
	add.s64 	%rd13, %rd9, %rd10;
	ld.global.u32 	%r16, [%rd13];
	shf.l.wrap.b32 	%r17, %r16, %r13, 1;
	ld.global.u32 	%r18, [%rd12+8];
	shf.l.wrap.b32 	%r19, %r12, %r18, 31;
	ld.global.u32 	%r20, [%rd13+4];
	shf.l.wrap.b32 	%r21, %r20, %r12, 1;
	ld.global.u32 	%r22, [%rd9+8];
	ld.global.u32 	%r23, [%rd12+12];
	shf.l.wrap.b32 	%r24, %r22, %r23, 31;
	ld.global.u32 	%r25, [%rd13+8];
	shf.l.wrap.b32 	%r26, %r25, %r22, 1;
	xor.b32  	%r27, %r15, %r13;
	xor.b32  	%r28, %r27, %r17;
	and.b32  	%r29, %r15, %r13;
	and.b32  	%r30, %r27, %r17;
	or.b32  	%r31, %r30, %r29;
	xor.b32  	%r32, %r21, %r19;
	xor.b32  	%r33, %r24, %r32;
	and.b32  	%r34, %r21, %r19;
	and.b32  	%r35, %r24, %r32;
	or.b32  	%r36, %r35, %r34;
	xor.b32  	%r37, %r26, %r22;
	and.b32  	%r38, %r26, %r22;
	xor.b32  	%r39, %r33, %r28;
	xor.b32  	%r40, %r39, %r37;
	and.b32  	%r41, %r33, %r28;
	and.b32  	%r42, %r39, %r37;
	or.b32  	%r43, %r42, %r41;
	xor.b32  	%r44, %r36, %r31;
	and.b32  	%r45, %r36, %r31;
	and.b32  	%r46, %r44, %r38;
	or.b32  	%r47, %r46, %r45;
	or.b32  	%r48, %r40, %r12;
	xor.b32  	%r49, %r38, %r43;
	xor.b32  	%r50, %r49, %r44;
	not.b32 	%r51, %r47;
	and.b32  	%r52, %r48, %r51;
	and.b32  	%r53, %r52, %r50;
	add.s64 	%rd14, %rd3, %rd8;
	st.global.u32 	[%rd14+4], %r53;
	ret;

}


// ===== COMPILED SASS (sm_100) =====

	.target	sm_100

	.elftype	@"ET_EXEC"


//--------------------- .note.nv.tkinfo           --------------------------
	.section	.note.nv.tkinfo,"",@"SHT_NOTE"
	.sectionflags	@"SHF_NOTE_NV_TKINFO"
	.tkinfo
        /*0018*/ 	.word	0x00000002
        /*0030*/ 	.string	""
        /*0030*/ 	.string	"ptxas"
        /*0030*/ 	.string	"Cuda compilation tools, release 13.0, V13.0.88"
        /*0030*/ 	.string	"Build cuda_13.0.r13.0/compiler.36424714_0"
        /*0030*/ 	.string	"-arch sm_100 -m 64 "



//--------------------- .note.nv.cuinfo           --------------------------
	.section	.note.nv.cuinfo,"",@"SHT_NOTE"
	.sectionflags	@"SHF_NOTE_NV_CUINFO"
        /*0018*/ 	.short	0x0002
        /*001a*/ 	.short	0x0064
        /*001c*/ 	.short	0x0082
	.zero		2


//--------------------- .nv.info                  --------------------------
	.section	.nv.info,"",@"SHT_CUDA_INFO"
	.align	4


	//----- nvinfo : EIATTR_REGCOUNT
	.align		4
        /*0000*/ 	.byte	0x04, 0x2f
        /*0002*/ 	.short	(.L_1 - .L_0)
	.align		4
.L_0:
        /*0004*/ 	.word	index@(step)
        /*0008*/ 	.word	0x00000016


	//----- nvinfo : EIATTR_FRAME_SIZE
	.align		4
.L_1:
        /*000c*/ 	.byte	0x04, 0x11
        /*000e*/ 	.short	(.L_3 - .L_2)
	.align		4
.L_2:
        /*0010*/ 	.word	index@(step)
        /*0014*/ 	.word	0x00000000


	//----- nvinfo : EIATTR_MIN_STACK_SIZE
	.align		4
.L_3:
        /*0018*/ 	.byte	0x04, 0x12
        /*001a*/ 	.short	(.L_5 - .L_4)
	.align		4
.L_4:
        /*001c*/ 	.word	index@(step)
        /*0020*/ 	.word	0x00000000
.L_5:


//--------------------- .nv.compat                --------------------------
	.section	.nv.compat,"",@"SHT_CUDA_COMPAT_INFO"
	.align	4
        /*0000*/ 	.byte	0x02, 0x09, 0x00, 0x00, 0x02, 0x02, 0x01, 0x00, 0x02, 0x05, 0x05, 0x00, 0x03, 0x07, 0x01, 0x01
        /*0010*/ 	.byte	0x02, 0x03, 0x00, 0x00, 0x02, 0x06, 0x01, 0x00, 0x04, 0x0b, 0x08, 0x00, 0x09, 0x00, 0x00, 0x00
        /*0020*/ 	.byte	0x00, 0x00, 0x00, 0x00


//--------------------- .nv.info.step             --------------------------
	.section	.nv.info.step,"",@"SHT_CUDA_INFO"
	.sectionflags	@""
	.align	4


	//----- nvinfo : EIATTR_CUDA_API_VERSION
	.align		4
        /*0000*/ 	.byte	0x04, 0x37
        /*0002*/ 	.short	(.L_7 - .L_6)
.L_6:
        /*0004*/ 	.word	0x00000082


	//----- nvinfo : EIATTR_KPARAM_INFO
	.align		4
.L_7:
        /*0008*/ 	.byte	0x04, 0x17
        /*000a*/ 	.short	(.L_9 - .L_8)
.L_8:
        /*000c*/ 	.word	0x00000000
        /*0010*/ 	.short	0x0001
        /*0012*/ 	.short	0x0008
        /*0014*/ 	.byte	0x00, 0xf5, 0x21, 0x00


	//----- nvinfo : EIATTR_KPARAM_INFO
	.align		4
.L_9:
        /*0018*/ 	.byte	0x04, 0x17
        /*001a*/ 	.short	(.L_11 - .L_10)
.L_10:
        /*001c*/ 	.word	0x00000000
        /*0020*/ 	.short	0x0000
        /*0022*/ 	.short	0x0000
        /*0024*/ 	.byte	0x00, 0xf5, 0x21, 0x00


	//----- nvinfo : EIATTR_SPARSE_MMA_MASK
	.align		4
.L_11:
        /*0028*/ 	.byte	0x03, 0x50
        /*002a*/ 	.short	0x0000


	//----- nvinfo : EIATTR_MAXREG_COUNT
	.align		4
        /*002c*/ 	.byte	0x03, 0x1b
        /*002e*/ 	.short	0x00ff


	//----- nvinfo : EIATTR_MERCURY_ISA_VERSION
	.align		4
        /*0030*/ 	.byte	0x03, 0x5f
        /*0032*/ 	.short	0x0101


	//----- nvinfo : EIATTR_VRC_CTA_INIT_COUNT
	.align		4
        /*0034*/ 	.byte	0x02, 0x4a
	.zero		1
	.zero		1


	//----- nvinfo : EIATTR_EXIT_INSTR_OFFSETS
	.align		4
        /*0038*/ 	.byte	0x04, 0x1c
        /*003a*/ 	.short	(.L_13 - .L_12)


	//   ....[0]....
.L_12:
        /*003c*/ 	.word	0x000003c0


	//----- nvinfo : EIATTR_CBANK_PARAM_SIZE
	.align		4
.L_13:
        /*0040*/ 	.byte	0x03, 0x19
        /*0042*/ 	.short	0x0010


	//----- nvinfo : EIATTR_PARAM_CBANK
	.align		4
        /*0044*/ 	.byte	0x04, 0x0a
        /*0046*/ 	.short	(.L_15 - .L_14)
	.align		4
.L_14:
        /*0048*/ 	.word	index@(.nv.constant0.step)
        /*004c*/ 	.short	0x0380
        /*004e*/ 	.short	0x0010


	//----- nvinfo : EIATTR_SW_WAR
	.align		4
.L_15:
        /*0050*/ 	.byte	0x04, 0x36
        /*0052*/ 	.short	(.L_17 - .L_16)
.L_16:
        /*0054*/ 	.word	0x00000008
.L_17:


//--------------------- .nv.callgraph             --------------------------
	.section	.nv.callgraph,"",@"SHT_CUDA_CALLGRAPH"
	.align	4
	.sectionentsize	8
	.align		4
        /*0000*/ 	.word	0x00000000
	.align		4
        /*0004*/ 	.word	0xffffffff
	.align		4
        /*0008*/ 	.word	0x00000000
	.align		4
        /*000c*/ 	.word	0xfffffffe
	.align		4
        /*0010*/ 	.word	0x00000000
	.align		4
        /*0014*/ 	.word	0xfffffffd
	.align		4
        /*0018*/ 	.word	0x00000000
	.align		4
        /*001c*/ 	.word	0xfffffffc


//--------------------- .text.step                --------------------------
	.section	.text.step,"ax",@progbits
	.align	128
        .global         step
        .type           step,@function
        .size           step,(.L_x_1 - step)
        .other          step,@"STO_CUDA_ENTRY STV_DEFAULT"
step:
.text.step:
[----:B------:R-:W-:Y:S01]  /*0000*/  LDC R1, c[0x0][0x37c] ;  /* 0x0000df00ff017b82 */ /* 0x000fe20000000800 */
[----:B------:R-:W0:Y:S07]  /*0010*/  S2R R3, SR_TID.X ;  /* 0x0000000000037919 */ /* 0x000e2e0000002100 */
[----:B------:R-:W0:Y:S01]  /*0020*/  S2UR UR5, SR_CTAID.X ;  /* 0x00000000000579c3 */ /* 0x000e220000002500 */
[----:B------:R-:W1:Y:S01]  /*0030*/  LDCU.128 UR12, c[0x0][0x380] ;  /* 0x00007000ff0c77ac */ /* 0x000e620008000c00 */
[----:B------:R-:W2:Y:S06]  /*0040*/  S2R R5, SR_TID.Y ;  /* 0x0000000000057919 */ /* 0x000eac0000002200 */
[----:B------:R-:W0:Y:S08]  /*0050*/  LDC R0, c[0x0][0x360] ;  /* 0x0000d800ff007b82 */ /* 0x000e300000000800 */
[----:B------:R-:W2:Y:S08]  /*0060*/  S2UR UR6, SR_CTAID.Y ;  /* 0x00000000000679c3 */ /* 0x000eb00000002600 */
[----:B------:R-:W2:Y:S01]  /*0070*/  LDC R2, c[0x0][0x364] ;  /* 0x0000d900ff027b82 */ /* 0x000ea20000000800 */
[----:B------:R-:W3:Y:S01]  /*0080*/  LDCU UR4, c[0x0][0x374] ;  /* 0x00006e80ff0477ac */ /* 0x000ee20008000800 */
[----:B0-----:R-:W-:-:S02]  /*0090*/  IMAD R0, R0, UR5, R3 ;  /* 0x0000000500007c24 */ /* 0x001fc4000f8e0203 */
[----:B------:R-:W-:Y:S01]  /*00a0*/  IMAD.MOV.U32 R3, RZ, RZ, RZ ;  /* 0x000000ffff037224 */ /* 0x000fe200078e00ff */
[----:B---3--:R-:W-:Y:S01]  /*00b0*/  UIADD3 UR4, UPT, UPT, UR4, 0x2, URZ ;  /* 0x0000000204047890 */ /* 0x008fe2000fffe0ff */
[----:B--2---:R-:W-:Y:S01]  /*00c0*/  IMAD R2, R2, UR6, R5 ;  /* 0x0000000602027c24 */ /* 0x004fe2000f8e0205 */
[----:B------:R-:W0:Y:S01]  /*00d0*/  LDCU.64 UR6, c[0x0][0x358] ;  /* 0x00006b00ff0677ac */ /* 0x000e220008000a00 */
[----:B------:R-:W-:-:S04]  /*00e0*/  VIADD R5, R0, 0x1 ;  /* 0x0000000100057836 */ /* 0x000fc80000000000 */
[----:B------:R-:W-:Y:S01]  /*00f0*/  IMAD.WIDE.U32 R4, R5, UR4, R2 ;  /* 0x0000000405047c25 */ /* 0x000fe2000f8e0002 */
[----:B------:R-:W-:-:S03]  /*0100*/  UIMAD.WIDE.U32 UR4, UR4, 0x4, URZ ;  /* 0x00000004040478a5 */ /* 0x000fc6000f8e00ff */
[C---:B------:R-:W-:Y:S01]  /*0110*/  IMAD.SHL.U32 R3, R4.reuse, 0x4, RZ ;  /* 0x0000000404037824 */ /* 0x040fe200078e00ff */
[----:B------:R-:W-:Y:S01]  /*0120*/  ULOP3.LUT UR8, UR4, 0xfffffffc, URZ, 0x3c, !UPT ;  /* 0xfffffffc04087892 */ /* 0x000fe2000f8e3cff */
[----:B------:R-:W-:Y:S01]  /*0130*/  SHF.L.U64.HI R2, R4, 0x2, R5 ;  /* 0x0000000204027819 */ /* 0x000fe20000010205 */
[----:B------:R-:W-:Y:S02]  /*0140*/  ULOP3.LUT UR9, URZ, UR5, URZ, 0x33, !UPT ;  /* 0x00000005ff097292 */ /* 0x000fe4000f8e33ff */
[----:B-1----:R-:W-:-:S04]  /*0150*/  IADD3 R10, P0, PT, R3, UR12, RZ ;  /* 0x0000000c030a7c10 */ /* 0x002fc8000ff1e0ff */
[----:B------:R-:W-:Y:S02]  /*0160*/  IADD3.X R11, PT, PT, R2, UR13, RZ, P0, !PT ;  /* 0x0000000d020b7c10 */ /* 0x000fe400087fe4ff */
[C---:B------:R-:W-:Y:S02]  /*0170*/  IADD3 R6, P0, PT, R10.reuse, UR8, RZ ;  /* 0x000000080a067c10 */ /* 0x040fe4000ff1e0ff */
[----:B------:R-:W-:Y:S01]  /*0180*/  IADD3 R8, P1, PT, R10, UR4, RZ ;  /* 0x000000040a087c10 */ /* 0x000fe2000ff3e0ff */
[----:B0-----:R-:W2:Y:S01]  /*0190*/  LDG.E R5, desc[UR6][R10.64] ;  /* 0x000000060a057981 */ /* 0x001ea2000c1e1900 */
[C---:B------:R-:W-:Y:S02]  /*01a0*/  IADD3.X R7, PT, PT, R11.reuse, UR9, RZ, P0, !PT ;  /* 0x000000090b077c10 */ /* 0x040fe400087fe4ff */
[----:B------:R-:W-:Y:S01]  /*01b0*/  IADD3.X R9, PT, PT, R11, UR5, RZ, P1, !PT ;  /* 0x000000050b097c10 */ /* 0x000fe20008ffe4ff */
[----:B------:R-:W3:Y:S04]  /*01c0*/  LDG.E R0, desc[UR6][R10.64+0x4] ;  /* 0x000004060a007981 */ /* 0x000ee8000c1e1900 */
[----:B------:R-:W4:Y:S04]  /*01d0*/  LDG.E R4, desc[UR6][R10.64+0x8] ;  /* 0x000008060a047981 */ /* 0x000f28000c1e1900 */
[----:B------:R-:W2:Y:S04]  /*01e0*/  LDG.E R12, desc[UR6][R6.64+0x4] ;  /* 0x00000406060c7981 */ /* 0x000ea8000c1e1900 */
[----:B------:R-:W5:Y:S04]  /*01f0*/  LDG.E R14, desc[UR6][R8.64] ;  /* 0x00000006080e7981 */ /* 0x000f68000c1e1900 */
[----:B------:R-:W3:Y:S04]  /*0200*/  LDG.E R13, desc[UR6][R6.64+0x8] ;  /* 0x00000806060d7981 */ /* 0x000ee8000c1e1900 */
[----:B------:R-:W4:Y:S04]  /*0210*/  LDG.E R17, desc[UR6][R6.64+0xc] ;  /* 0x00000c0606117981 */ /* 0x000f28000c1e1900 */
[----:B------:R-:W4:Y:S04]  /*0220*/  LDG.E R15, desc[UR6][R8.64+0x4] ;  /* 0x00000406080f7981 */ /* 0x000f28000c1e1900 */
[----:B------:R-:W4:Y:S01]  /*0230*/  LDG.E R19, desc[UR6][R8.64+0x8] ;  /* 0x0000080608137981 */ /* 0x000f22000c1e1900 */
[----:B--2---:R-:W-:-:S02]  /*0240*/  SHF.L.W.U32.HI R12, R5, 0x1f, R12 ;  /* 0x0000001f050c7819 */ /* 0x004fc40000010e0c */
[----:B-----5:R-:W-:Y:S02]  /*0250*/  SHF.L.W.U32.HI R14, R14, 0x1, R5 ;  /* 0x000000010e0e7819 */ /* 0x020fe40000010e05 */
[----:B---3--:R-:W-:Y:S02]  /*0260*/  SHF.L.W.U32.HI R13, R0, 0x1f, R13 ;  /* 0x0000001f000d7819 */ /* 0x008fe40000010e0d */
[----:B----4-:R-:W-:Y:S02]  /*0270*/  SHF.L.W.U32.HI R17, R4, 0x1f, R17 ;  /* 0x0000001f04117819 */ /* 0x010fe40000010e11 */
[----:B------:R-:W-:Y:S02]  /*0280*/  SHF.L.W.U32.HI R10, R15, 0x1, R0 ;  /* 0x000000010f0a7819 */ /* 0x000fe40000010e00 */
[----:B------:R-:W-:Y:S02]  /*0290*/  LOP3.LUT R11, R14, R12, R5, 0x96, !PT ;  /* 0x0000000c0e0b7212 */ /* 0x000fe400078e9605 */
[----:B------:R-:W-:-:S02]  /*02a0*/  LOP3.LUT R16, R17, R10, R13, 0x96, !PT ;  /* 0x0000000a11107212 */ /* 0x000fc400078e960d */
[----:B------:R-:W-:Y:S02]  /*02b0*/  LOP3.LUT R5, R12, R5, R14, 0xe8, !PT ;  /* 0x000000050c057212 */ /* 0x000fe400078ee80e */
[----:B------:R-:W-:Y:S02]  /*02c0*/  LOP3.LUT R10, R10, R13, R17, 0xe8, !PT ;  /* 0x0000000d0a0a7212 */ /* 0x000fe400078ee811 */
[--C-:B------:R-:W-:Y:S02]  /*02d0*/  SHF.L.W.U32.HI R19, R19, 0x1, R4.reuse ;  /* 0x0000000113137819 */ /* 0x100fe40000010e04 */
[----:B------:R-:W-:Y:S02]  /*02e0*/  LOP3.LUT R6, R16, R11, RZ, 0x3c, !PT ;  /* 0x0000000b10067212 */ /* 0x000fe400078e3cff */
[----:B------:R-:W-:Y:S02]  /*02f0*/  LOP3.LUT R8, R10, R5, RZ, 0x3c, !PT ;  /* 0x000000050a087212 */ /* 0x000fe400078e3cff */
[----:B------:R-:W-:-:S02]  /*0300*/  LOP3.LUT R7, R6, R19, R4, 0x60, !PT ;  /* 0x0000001306077212 */ /* 0x000fc400078e6004 */
[-CC-:B------:R-:W-:Y:S02]  /*0310*/  LOP3.LUT R8, R8, R19.reuse, R4.reuse, 0x80, !PT ;  /* 0x0000001308087212 */ /* 0x180fe400078e8004 */
[----:B------:R-:W-:Y:S02]  /*0320*/  LOP3.LUT R11, R7, R16, R11, 0xf8, !PT ;  /* 0x00000010070b7212 */ /* 0x000fe400078ef80b */
[-CC-:B------:R-:W-:Y:S02]  /*0330*/  LOP3.LUT R7, R6, R19.reuse, R4.reuse, 0x96, !PT ;  /* 0x0000001306077212 */ /* 0x180fe400078e9604 */
[----:B------:R-:W-:Y:S02]  /*0340*/  LOP3.LUT R8, R8, R10, R5, 0xf8, !PT ;  /* 0x0000000a08087212 */ /* 0x000fe400078ef805 */
[----:B------:R-:W-:Y:S02]  /*0350*/  LOP3.LUT R11, R11, R19, R4, 0x78, !PT ;  /* 0x000000130b0b7212 */ /* 0x000fe400078e7804 */
[----:B------:R-:W-:-:S02]  /*0360*/  IADD3 R4, P0, PT, R3, UR14, RZ ;  /* 0x0000000e03047c10 */ /* 0x000fc4000ff1e0ff */
[----:B------:R-:W-:Y:S02]  /*0370*/  LOP3.LUT R8, R8, R7, R0, 0xe, !PT ;  /* 0x0000000708087212 */ /* 0x000fe400078e0e00 */
[----:B------:R-:W-:Y:S02]  /*0380*/  LOP3.LUT R11, R11, R10, R5, 0x96, !PT ;  /* 0x0000000a0b0b7212 */ /* 0x000fe400078e9605 */
[----:B------:R-:W-:Y:S02]  /*0390*/  IADD3.X R5, PT, PT, R2, UR15, RZ, P0, !PT ;  /* 0x0000000f02057c10 */ /* 0x000fe400087fe4ff */
[----:B------:R-:W-:-:S05]  /*03a0*/  LOP3.LUT R11, R8, R11, RZ, 0xc0, !PT ;  /* 0x0000000b080b7212 */ /* 0x000fca00078ec0ff */
[----:B------:R-:W-:Y:S01]  /*03b0*/  STG.E desc[UR6][R4.64+0x4], R11 ;  /* 0x0000040b04007986 */ /* 0x000fe2000c101906 */
[----:B------:R-:W-:Y:S05]  /*03c0*/  EXIT ;  /* 0x000000000000794d */ /* 0x000fea0003800000 */
.L_x_0:
[----:B------:R-:W-:-:S00]  /*03d0*/  BRA `(.L_x_0) ;  /* 0xfffffffc00fc7947 */ /* 0x000fc0000383ffff */
[----:B------:R-:W-:-:S00]  /*03e0*/  NOP ;  /* 0x0000000000007918 */ /* 0x000fc00000000000 */
        /* <DEDUP_REMOVED lines=9> */
.L_x_1:


//--------------------- .nv.shared.reserved.0     --------------------------
	.section	.nv.shared.reserved.0,"aw",@nobits
	.weak		__nv_reservedSMEM_offset_0_alias
	.size		__nv_reservedSMEM_offset_0_alias, 0, 64
	.other		__nv_reservedSMEM_offset_0_alias,@"STO_CUDA_RESERVED_SHARED STV_DEFAULT"
__nv_reservedSMEM_offset_0_alias:
	.zero		0
	.zero		64


//--------------------- .nv.constant0.step        --------------------------
	.section	.nv.constant0.step,"a",@progbits
	.sectionflags	@""
	.align	4
.nv.constant0.step:
	.zero		912


//--------------------- SYMBOLS --------------------------

	.type		.nv.reservedSmem.offset0,@object
	.size		.nv.reservedSmem.offset0,0x4
